//
// Generated by NVIDIA NVVM Compiler
//
// Compiler Build ID: CL-36424714
// Cuda compilation tools, release 13.0, V13.0.88
// Based on NVVM 20.0.0
//

.version 9.0
.target sm_100
.address_size 64

	// .globl	vec_add
.extern .func  (.param .b32 func_retval0) vprintf
(
	.param .b64 vprintf_param_0,
	.param .b64 vprintf_param_1
)
;
.global .align 1 .b8 $str[4] = {10, 37, 102};

.visible .entry vec_add(
	.param .u64 .ptr .align 1 vec_add_param_0,
	.param .u64 .ptr .align 1 vec_add_param_1,
	.param .u64 .ptr .align 1 vec_add_param_2,
	.param .u32 vec_add_param_3
)
{
	.local .align 8 .b8 	__local_depot0[8];
	.reg .b64 	%SP;
	.reg .b64 	%SPL;
	.reg .pred 	%p<5>;
	.reg .b32 	%r<10>;
	.reg .b64 	%rd<15>;
	.reg .b64 	%fd<4>;

	mov.u64 	%SPL, __local_depot0;
	cvta.local.u64 	%SP, %SPL;
	ld.param.u64 	%rd1, [vec_add_param_0];
	ld.param.u64 	%rd2, [vec_add_param_1];
	ld.param.u64 	%rd3, [vec_add_param_2];
	ld.param.u32 	%r2, [vec_add_param_3];
	mov.u32 	%r3, %tid.x;
	mov.u32 	%r4, %ctaid.x;
	mov.u32 	%r5, %ntid.x;
	mad.lo.s32 	%r1, %r4, %r5, %r3;
	setp.gt.s32 	%p1, %r1, 1023;
	setp.ge.s32 	%p2, %r1, %r2;
	or.pred  	%p3, %p1, %p2;
	@%p3 bra 	$L__BB0_3;
	cvta.to.global.u64 	%rd4, %rd1;
	cvta.to.global.u64 	%rd5, %rd2;
	cvta.to.global.u64 	%rd6, %rd3;
	mul.wide.s32 	%rd7, %r1, 8;
	add.s64 	%rd8, %rd5, %rd7;
	ld.global.f64 	%fd2, [%rd8];
	add.s64 	%rd9, %rd6, %rd7;
	ld.global.f64 	%fd3, [%rd9];
	add.f64 	%fd1, %fd2, %fd3;
	add.s64 	%rd10, %rd4, %rd7;
	st.global.f64 	[%rd10], %fd1;
	mad.lo.s32 	%r6, %r1, -1030792151, 85899344;
	shf.l.wrap.b32 	%r7, %r6, %r6, 30;
	setp.lt.u32 	%p4, %r7, 42949673;
	@%p4 bra 	$L__BB0_3;
	add.u64 	%rd11, %SP, 0;
	add.u64 	%rd12, %SPL, 0;
	st.local.f64 	[%rd12], %fd1;
	mov.u64 	%rd13, $str;
	cvta.global.u64 	%rd14, %rd13;
	{ // callseq 0, 0
	.param .b64 param0;
	st.param.b64 	[param0], %rd14;
	.param .b64 param1;
	st.param.b64 	[param1], %rd11;
	.param .b32 retval0;
	call.uni (retval0), 
	vprintf, 
	(
	param0, 
	param1
	);
	ld.param.b32 	%r8, [retval0];
	} // callseq 0
$L__BB0_3:
	ret;

}


// ===== COMPILED SASS (sm_100) =====

	.target	sm_100

	.elftype	@"ET_EXEC"


//--------------------- .note.nv.tkinfo           --------------------------
	.section	.note.nv.tkinfo,"",@"SHT_NOTE"
	.sectionflags	@"SHF_NOTE_NV_TKINFO"
	.tkinfo
        /*0018*/ 	.word	0x00000002
        /*0030*/ 	.string	""
        /*0030*/ 	.string	"ptxas"
        /*0030*/ 	.string	"Cuda compilation tools, release 13.0, V13.0.88"
        /*0030*/ 	.string	"Build cuda_13.0.r13.0/compiler.36424714_0"
        /*0030*/ 	.string	"-arch sm_100 -m 64 "



//--------------------- .note.nv.cuinfo           --------------------------
	.section	.note.nv.cuinfo,"",@"SHT_NOTE"
	.sectionflags	@"SHF_NOTE_NV_CUINFO"
        /*0018*/ 	.short	0x0002
        /*001a*/ 	.short	0x0064
        /*001c*/ 	.short	0x0082
	.zero		2


//--------------------- .nv.info                  --------------------------
	.section	.nv.info,"",@"SHT_CUDA_INFO"
	.align	4


	//----- nvinfo : EIATTR_REGCOUNT
	.align		4
        /*0000*/ 	.byte	0x04, 0x2f
        /*0002*/ 	.short	(.L_2 - .L_1)
	.align		4
.L_1:
        /*0004*/ 	.word	index@(vec_add)
        /*0008*/ 	.word	0x00000018


	//----- nvinfo : EIATTR_FRAME_SIZE
	.align		4
.L_2:
        /*000c*/ 	.byte	0x04, 0x11
        /*000e*/ 	.short	(.L_4 - .L_3)
	.align		4
.L_3:
        /*0010*/ 	.word	index@(vec_add)
        /*0014*/ 	.word	0x00000008


	//----- nvinfo : EIATTR_MIN_STACK_SIZE
	.align		4
.L_4:
        /*0018*/ 	.byte	0x04, 0x12
        /*001a*/ 	.short	(.L_6 - .L_5)
	.align		4
.L_5:
        /*001c*/ 	.word	index@(vec_add)
        /*0020*/ 	.word	0x00000008
.L_6:


//--------------------- .nv.compat                --------------------------
	.section	.nv.compat,"",@"SHT_CUDA_COMPAT_INFO"
	.align	4
        /*0000*/ 	.byte	0x02, 0x09, 0x00, 0x00, 0x02, 0x02, 0x01, 0x00, 0x02, 0x05, 0x05, 0x00, 0x03, 0x07, 0x01, 0x01
        /*0010*/ 	.byte	0x02, 0x03, 0x00, 0x00, 0x02, 0x06, 0x01, 0x00, 0x04, 0x0b, 0x08, 0x00, 0x01, 0x00, 0x00, 0x00
        /*0020*/ 	.byte	0x00, 0x00, 0x00, 0x00


//--------------------- .nv.info.vec_add          --------------------------
	.section	.nv.info.vec_add,"",@"SHT_CUDA_INFO"
	.sectionflags	@""
	.align	4


	//----- nvinfo : EIATTR_CUDA_API_VERSION
	.align		4
        /*0000*/ 	.byte	0x04, 0x37
        /*0002*/ 	.short	(.L_8 - .L_7)
.L_7:
        /*0004*/ 	.word	0x00000082


	//----- nvinfo : EIATTR_KPARAM_INFO
	.align		4
.L_8:
        /*0008*/ 	.byte	0x04, 0x17
        /*000a*/ 	.short	(.L_10 - .L_9)
.L_9:
        /*000c*/ 	.word	0x00000000
        /*0010*/ 	.short	0x0003
        /*0012*/ 	.short	0x0018
        /*0014*/ 	.byte	0x00, 0xf0, 0x11, 0x00


	//----- nvinfo : EIATTR_KPARAM_INFO
	.align		4
.L_10:
        /*0018*/ 	.byte	0x04, 0x17
        /*001a*/ 	.short	(.L_12 - .L_11)
.L_11:
        /*001c*/ 	.word	0x00000000
        /*0020*/ 	.short	0x0002
        /*0022*/ 	.short	0x0010
        /*0024*/ 	.byte	0x00, 0xf5, 0x21, 0x00


	//----- nvinfo : EIATTR_KPARAM_INFO
	.align		4
.L_12:
        /*0028*/ 	.byte	0x04, 0x17
        /*002a*/ 	.short	(.L_14 - .L_13)
.L_13:
        /*002c*/ 	.word	0x00000000
        /*0030*/ 	.short	0x0001
        /*0032*/ 	.short	0x0008
        /*0034*/ 	.byte	0x00, 0xf5, 0x21, 0x00


	//----- nvinfo : EIATTR_KPARAM_INFO
	.align		4
.L_14:
        /*0038*/ 	.byte	0x04, 0x17
        /*003a*/ 	.short	(.L_16 - .L_15)
.L_15:
        /*003c*/ 	.word	0x00000000
        /*0040*/ 	.short	0x0000
        /*0042*/ 	.short	0x0000
        /*0044*/ 	.byte	0x00, 0xf5, 0x21, 0x00


	//----- nvinfo : EIATTR_SPARSE_MMA_MASK
	.align		4
.L_16:
        /*0048*/ 	.byte	0x03, 0x50
        /*004a*/ 	.short	0x0000


	//----- nvinfo : EIATTR_MAXREG_COUNT
	.align		4
        /*004c*/ 	.byte	0x03, 0x1b
        /*004e*/ 	.short	0x00ff


	//----- nvinfo : EIATTR_EXTERNS
	.align		4
        /*0050*/ 	.byte	0x04, 0x0f
        /*0052*/ 	.short	(.L_18 - .L_17)


	//   ....[0]....
	.align		4
.L_17:
        /*0054*/ 	.word	index@(vprintf)


	//----- nvinfo : EIATTR_MERCURY_ISA_VERSION
	.align		4
.L_18:
        /*0058*/ 	.byte	0x03, 0x5f
        /*005a*/ 	.short	0x0101


	//----- nvinfo : EIATTR_VRC_CTA_INIT_COUNT
	.align		4
        /*005c*/ 	.byte	0x02, 0x4a
	.zero		1
	.zero		1


	//----- nvinfo : EIATTR_SYSCALL_OFFSETS
	.align		4
        /*0060*/ 	.byte	0x04, 0x46
        /*0062*/ 	.short	(.L_20 - .L_19)


	//   ....[0]....
.L_19:
        /*0064*/ 	.word	0x00000250


	//----- nvinfo : EIATTR_EXIT_INSTR_OFFSETS
	.align		4
.L_20:
        /*0068*/ 	.byte	0x04, 0x1c
        /*006a*/ 	.short	(.L_22 - .L_21)


	//   ....[0]....
.L_21:
        /*006c*/ 	.word	0x000000d0


	//   ....[1]....
        /*0070*/ 	.word	0x000001d0


	//   ....[2]....
        /*0074*/ 	.word	0x00000260


	//----- nvinfo : EIATTR_CRS_STACK_SIZE
	.align		4
.L_22:
        /*0078*/ 	.byte	0x04, 0x1e
        /*007a*/ 	.short	(.L_24 - .L_23)
.L_23:
        /*007c*/ 	.word	0x00000000


	//----- nvinfo : EIATTR_CBANK_PARAM_SIZE
	.align		4
.L_24:
        /*0080*/ 	.byte	0x03, 0x19
        /*0082*/ 	.short	0x001c


	//----- nvinfo : EIATTR_PARAM_CBANK
	.align		4
        /*0084*/ 	.byte	0x04, 0x0a
        /*0086*/ 	.short	(.L_26 - .L_25)
	.align		4
.L_25:
        /*0088*/ 	.word	index@(.nv.constant0.vec_add)
        /*008c*/ 	.short	0x0380
        /*008e*/ 	.short	0x001c


	//----- nvinfo : EIATTR_SW_WAR
	.align		4
.L_26:
        /*0090*/ 	.byte	0x04, 0x36
        /*0092*/ 	.short	(.L_28 - .L_27)
.L_27:
        /*0094*/ 	.word	0x00000008
.L_28:


//--------------------- .nv.callgraph             --------------------------
	.section	.nv.callgraph,"",@"SHT_CUDA_CALLGRAPH"
	.align	4
	.sectionentsize	8
	.align		4
        /*0000*/ 	.word	0x00000000
	.align		4
        /*0004*/ 	.word	0xffffffff
	.align		4
        /*0008*/ 	.word	index@(vec_add)
	.align		4
        /*000c*/ 	.word	index@(vprintf)
	.align		4
        /*0010*/ 	.word	0x00000000
	.align		4
        /*0014*/ 	.word	0xfffffffe
	.align		4
        /*0018*/ 	.word	0x00000000
	.align		4
        /*001c*/ 	.word	0xfffffffd
	.align		4
        /*0020*/ 	.word	0x00000000
	.align		4
        /*0024*/ 	.word	0xfffffffc


//--------------------- .nv.constant4             --------------------------
	.section	.nv.constant4,"a",@progbits
	.align	8
	.align		8
.nv.constant4:
        /*0000*/ 	.dword	vprintf
	.align		8
        /*0008*/ 	.dword	$str


//--------------------- .text.vec_add             --------------------------
	.section	.text.vec_add,"ax",@progbits
	.align	128
        .global         vec_add
        .type           vec_add,@function
        .size           vec_add,(.L_x_2 - vec_add)
        .other          vec_add,@"STO_CUDA_ENTRY STV_DEFAULT"
vec_add:
.text.vec_add:
[----:B------:R-:W0:Y:S01]  /*0000*/  LDC R1, c[0x0][0x37c] ;  /* 0x0000df00ff017b82 */ /* 0x000e220000000800 */
[----:B------:R-:W1:Y:S01]  /*0010*/  S2R R13, SR_TID.X ;  /* 0x00000000000d7919 */ /* 0x000e620000002100 */
[----:B------:R-:W2:Y:S06]  /*0020*/  LDCU UR5, c[0x0][0x2fc] ;  /* 0x00005f80ff0577ac */ /* 0x000eac0008000800 */
[----:B------:R-:W1:Y:S01]  /*0030*/  S2UR UR6, SR_CTAID.X ;  /* 0x00000000000679c3 */ /* 0x000e620000002500 */
[----:B0-----:R-:W-:Y:S01]  /*0040*/  VIADD R1, R1, 0xfffffff8 ;  /* 0xfffffff801017836 */ /* 0x001fe20000000000 */
[----:B------:R-:W0:Y:S01]  /*0050*/  LDCU UR7, c[0x0][0x398] ;  /* 0x00007300ff0777ac */ /* 0x000e220008000800 */
[----:B------:R-:W3:Y:S05]  /*0060*/  LDCU UR4, c[0x0][0x2f8] ;  /* 0x00005f00ff0477ac */ /* 0x000eea0008000800 */
[----:B------:R-:W1:Y:S01]  /*0070*/  LDC R0, c[0x0][0x360] ;  /* 0x0000d800ff007b82 */ /* 0x000e620000000800 */
[----:B---3--:R-:W-:-:S04]  /*0080*/  IADD3 R6, P1, PT, R1, UR4, RZ ;  /* 0x0000000401067c10 */ /* 0x008fc8000ff3e0ff */
[----:B--2---:R-:W-:Y:S01]  /*0090*/  IADD3.X R7, PT, PT, RZ, UR5, RZ, P1, !PT ;  /* 0x00000005ff077c10 */ /* 0x004fe20008ffe4ff */
[----:B-1----:R-:W-:-:S05]  /*00a0*/  IMAD R13, R0, UR6, R13 ;  /* 0x00000006000d7c24 */ /* 0x002fca000f8e020d */
[----:B0-----:R-:W-:-:S04]  /*00b0*/  ISETP.GE.AND P0, PT, R13, UR7, PT ;  /* 0x000000070d007c0c */ /* 0x001fc8000bf06270 */
[----:B------:R-:W-:-:S13]  /*00c0*/  ISETP.GT.OR P0, PT, R13, 0x3ff, P0 ;  /* 0x000003ff0d00780c */ /* 0x000fda0000704670 */
[----:B------:R-:W-:Y:S05]  /*00d0*/  @P0 EXIT ;  /* 0x000000000000094d */ /* 0x000fea0003800000 */
[----:B------:R-:W0:Y:S01]  /*00e0*/  LDC.64 R8, c[0x0][0x390] ;  /* 0x0000e400ff087b82 */ /* 0x000e220000000a00 */
[----:B------:R-:W1:Y:S07]  /*00f0*/  LDCU.64 UR4, c[0x0][0x358] ;  /* 0x00006b00ff0477ac */ /* 0x000e6e0008000a00 */
[----:B------:R-:W2:Y:S08]  /*0100*/  LDC.64 R4, c[0x0][0x388] ;  /* 0x0000e200ff047b82 */ /* 0x000eb00000000a00 */
[----:B------:R-:W3:Y:S01]  /*0110*/  LDC.64 R10, c[0x0][0x380] ;  /* 0x0000e000ff0a7b82 */ /* 0x000ee20000000a00 */
[----:B0-----:R-:W-:-:S06]  /*0120*/  IMAD.WIDE R8, R13, 0x8, R8 ;  /* 0x000000080d087825 */ /* 0x001fcc00078e0208 */
[----:B-1----:R-:W4:Y:S01]  /*0130*/  LDG.E.64 R8, desc[UR4][R8.64] ;  /* 0x0000000408087981 */ /* 0x002f22000c1e1b00 */
[----:B--2---:R-:W-:-:S05]  /*0140*/  IMAD.WIDE R4, R13, 0x8, R4 ;  /* 0x000000080d047825 */ /* 0x004fca00078e0204 */
[----:B------:R-:W4:Y:S01]  /*0150*/  LDG.E.64 R2, desc[UR4][R4.64] ;  /* 0x0000000404027981 */ /* 0x000f22000c1e1b00 */
[----:B------:R-:W-:-:S04]  /*0160*/  IMAD.MOV.U32 R0, RZ, RZ, -0x3d70a3d7 ;  /* 0xc28f5c29ff007424 */ /* 0x000fc800078e00ff */
[----:B------:R-:W-:-:S05]  /*0170*/  IMAD R0, R13, R0, 0x51eb850 ;  /* 0x051eb8500d007424 */ /* 0x000fca00078e0200 */
[----:B------:R-:W-:-:S04]  /*0180*/  SHF.L.W.U32.HI R0, R0, 0x1e, R0 ;  /* 0x0000001e00007819 */ /* 0x000fc80000010e00 */
[----:B------:R-:W-:Y:S01]  /*0190*/  ISETP.GE.U32.AND P0, PT, R0, 0x28f5c29, PT ;  /* 0x028f5c290000780c */ /* 0x000fe20003f06070 */
[----:B---3--:R-:W-:Y:S01]  /*01a0*/  IMAD.WIDE R10, R13, 0x8, R10 ;  /* 0x000000080d0a7825 */ /* 0x008fe200078e020a */
[----:B----4-:R-:W-:-:S07]  /*01b0*/  DADD R2, R2, R8 ;  /* 0x0000000002027229 */ /* 0x010fce0000000008 */
[----:B------:R0:W-:Y:S04]  /*01c0*/  STG.E.64 desc[UR4][R10.64], R2 ;  /* 0x000000020a007986 */ /* 0x0001e8000c101b04 */
[----:B------:R-:W-:Y:S05]  /*01d0*/  @!P0 EXIT ;  /* 0x000000000000894d */ /* 0x000fea0003800000 */
[----:B------:R-:W-:Y:S01]  /*01e0*/  MOV R0, 0x0 ;  /* 0x0000000000007802 */ /* 0x000fe20000000f00 */
[----:B------:R1:W-:Y:S01]  /*01f0*/  STL.64 [R1], R2 ;  /* 0x0000000201007387 */ /* 0x0003e20000100a00 */
[----:B------:R-:W2:Y:S02]  /*0200*/  LDCU.64 UR4, c[0x4][0x8] ;  /* 0x01000100ff0477ac */ /* 0x000ea40008000a00 */
[----:B------:R1:W3:Y:S01]  /*0210*/  LDC.64 R8, c[0x4][R0] ;  /* 0x0100000000087b82 */ /* 0x0002e20000000a00 */
[----:B--2---:R-:W-:Y:S01]  /*0220*/  MOV R4, UR4 ;  /* 0x0000000400047c02 */ /* 0x004fe20008000f00 */
[----:B-1----:R-:W-:-:S07]  /*0230*/  IMAD.U32 R5, RZ, RZ, UR5 ;  /* 0x00000005ff057e24 */ /* 0x002fce000f8e00ff */
[----:B------:R-:W-:-:S07]  /*0240*/  LEPC R20, `(.L_x_0) ;  /* 0x000000001014794e */ /* 0x000fce0000000000 */
[----:B0--3--:R-:W-:Y:S05]  /*0250*/  CALL.ABS.NOINC R8 ;  /* 0x0000000008007343 */ /* 0x009fea0003c00000 */
.L_x_0:
[----:B------:R-:W-:Y:S05]  /*0260*/  EXIT ;  /* 0x000000000000794d */ /* 0x000fea0003800000 */
.L_x_1:
[----:B------:R-:W-:-:S00]  /*0270*/  BRA `(.L_x_1) ;  /* 0xfffffffc00fc7947 */ /* 0x000fc0000383ffff */
[----:B------:R-:W-:-:S00]  /*0280*/  NOP ;  /* 0x0000000000007918 */ /* 0x000fc00000000000 */
[----:B------:R-:W-:-:S00]  /*0290*/  NOP ;  /* 0x0000000000007918 */ /* 0x000fc00000000000 */
[----:B------:R-:W-:-:S00]  /*02a0*/  NOP ;  /* 0x0000000000007918 */ /* 0x000fc00000000000 */
[----:B------:R-:W-:-:S00]  /*02b0*/  NOP ;  /* 0x0000000000007918 */ /* 0x000fc00000000000 */
[----:B------:R-:W-:-:S00]  /*02c0*/  NOP ;  /* 0x0000000000007918 */ /* 0x000fc00000000000 */
[----:B------:R-:W-:-:S00]  /*02d0*/  NOP ;  /* 0x0000000000007918 */ /* 0x000fc00000000000 */
[----:B------:R-:W-:-:S00]  /*02e0*/  NOP ;  /* 0x0000000000007918 */ /* 0x000fc00000000000 */
[----:B------:R-:W-:-:S00]  /*02f0*/  NOP ;  /* 0x0000000000007918 */ /* 0x000fc00000000000 */
.L_x_2:


//--------------------- .nv.global.init           --------------------------
	.section	.nv.global.init,"aw",@progbits
.nv.global.init:
	.type		$str,@object
	.size		$str,(.L_0 - $str)
$str:
        /*0000*/ 	.byte	0x0a, 0x25, 0x66, 0x00
.L_0:


//--------------------- .nv.shared.reserved.0     --------------------------
	.section	.nv.shared.reserved.0,"aw",@nobits
	.weak		__nv_reservedSMEM_offset_0_alias
	.size		__nv_reservedSMEM_offset_0_alias, 0, 64
	.other		__nv_reservedSMEM_offset_0_alias,@"STO_CUDA_RESERVED_SHARED STV_DEFAULT"
__nv_reservedSMEM_offset_0_alias:
	.zero		0
	.zero		64


//--------------------- .nv.constant0.vec_add     --------------------------
	.section	.nv.constant0.vec_add,"a",@progbits
	.sectionflags	@""
	.align	4
.nv.constant0.vec_add:
	.zero		924


//--------------------- SYMBOLS --------------------------

	.type		.nv.reservedSmem.offset0,@object
	.size		.nv.reservedSmem.offset0,0x4
	.type		vprintf,@function
